//
// Generated by NVIDIA NVVM Compiler
//
// Compiler Build ID: CL-36424714
// Cuda compilation tools, release 13.0, V13.0.88
// Based on NVVM 20.0.0
//

.version 9.0
.target sm_100
.address_size 64

	// .globl	_Z13add_10_blocksPfPKfj
.extern .func  (.param .b32 func_retval0) vprintf
(
	.param .b64 vprintf_param_0,
	.param .b64 vprintf_param_1
)
;
.global .align 1 .b8 $str[56] = {98, 108, 111, 99, 107, 68, 105, 109, 46, 120, 58, 32, 37, 117, 44, 32, 98, 108, 111, 99, 107, 73, 100, 120, 46, 120, 58, 32, 37, 117, 44, 32, 116, 104, 114, 101, 97, 100, 73, 100, 120, 46, 120, 58, 32, 37, 117, 44, 32, 105, 58, 32, 37, 117, 10};

.visible .entry _Z13add_10_blocksPfPKfj(
	.param .u64 .ptr .align 1 _Z13add_10_blocksPfPKfj_param_0,
	.param .u64 .ptr .align 1 _Z13add_10_blocksPfPKfj_param_1,
	.param .u32 _Z13add_10_blocksPfPKfj_param_2
)
{
	.local .align 16 .b8 	__local_depot0[16];
	.reg .b64 	%SP;
	.reg .b64 	%SPL;
	.reg .pred 	%p<2>;
	.reg .b32 	%r<8>;
	.reg .b32 	%f<3>;
	.reg .b64 	%rd<12>;

	mov.u64 	%SPL, __local_depot0;
	cvta.local.u64 	%SP, %SPL;
	ld.param.u64 	%rd1, [_Z13add_10_blocksPfPKfj_param_0];
	ld.param.u64 	%rd2, [_Z13add_10_blocksPfPKfj_param_1];
	ld.param.u32 	%r2, [_Z13add_10_blocksPfPKfj_param_2];
	add.u64 	%rd3, %SP, 0;
	add.u64 	%rd4, %SPL, 0;
	mov.u32 	%r3, %ntid.x;
	mov.u32 	%r4, %ctaid.x;
	mov.u32 	%r5, %tid.x;
	mad.lo.s32 	%r1, %r3, %r4, %r5;
	st.local.v4.u32 	[%rd4], {%r3, %r4, %r5, %r1};
	mov.u64 	%rd5, $str;
	cvta.global.u64 	%rd6, %rd5;
	{ // callseq 0, 0
	.param .b64 param0;
	st.param.b64 	[param0], %rd6;
	.param .b64 param1;
	st.param.b64 	[param1], %rd3;
	.param .b32 retval0;
	call.uni (retval0), 
	vprintf, 
	(
	param0, 
	param1
	);
	ld.param.b32 	%r6, [retval0];
	} // callseq 0
	setp.ge.u32 	%p1, %r1, %r2;
	@%p1 bra 	$L__BB0_2;
	cvta.to.global.u64 	%rd7, %rd2;
	cvta.to.global.u64 	%rd8, %rd1;
	mul.wide.u32 	%rd9, %r1, 4;
	add.s64 	%rd10, %rd7, %rd9;
	ld.global.f32 	%f1, [%rd10];
	add.f32 	%f2, %f1, 0f41200000;
	add.s64 	%rd11, %rd8, %rd9;
	st.global.f32 	[%rd11], %f2;
$L__BB0_2:
	ret;

}


// ===== COMPILED SASS (sm_100) =====

	.target	sm_100

	.elftype	@"ET_EXEC"


//--------------------- .note.nv.tkinfo           --------------------------
	.section	.note.nv.tkinfo,"",@"SHT_NOTE"
	.sectionflags	@"SHF_NOTE_NV_TKINFO"
	.tkinfo
        /*0018*/ 	.word	0x00000002
        /*0030*/ 	.string	""
        /*0030*/ 	.string	"ptxas"
        /*0030*/ 	.string	"Cuda compilation tools, release 13.0, V13.0.88"
        /*0030*/ 	.string	"Build cuda_13.0.r13.0/compiler.36424714_0"
        /*0030*/ 	.string	"-arch sm_100 -m 64 "



//--------------------- .note.nv.cuinfo           --------------------------
	.section	.note.nv.cuinfo,"",@"SHT_NOTE"
	.sectionflags	@"SHF_NOTE_NV_CUINFO"
        /*0018*/ 	.short	0x0002
        /*001a*/ 	.short	0x0064
        /*001c*/ 	.short	0x0082
	.zero		2


//--------------------- .nv.info                  --------------------------
	.section	.nv.info,"",@"SHT_CUDA_INFO"
	.align	4


	//----- nvinfo : EIATTR_REGCOUNT
	.align		4
        /*0000*/ 	.byte	0x04, 0x2f
        /*0002*/ 	.short	(.L_2 - .L_1)
	.align		4
.L_1:
        /*0004*/ 	.word	index@(_Z13add_10_blocksPfPKfj)
        /*0008*/ 	.word	0x00000018


	//----- nvinfo : EIATTR_FRAME_SIZE
	.align		4
.L_2:
        /*000c*/ 	.byte	0x04, 0x11
        /*000e*/ 	.short	(.L_4 - .L_3)
	.align		4
.L_3:
        /*0010*/ 	.word	index@(_Z13add_10_blocksPfPKfj)
        /*0014*/ 	.word	0x00000010


	//----- nvinfo : EIATTR_MIN_STACK_SIZE
	.align		4
.L_4:
        /*0018*/ 	.byte	0x04, 0x12
        /*001a*/ 	.short	(.L_6 - .L_5)
	.align		4
.L_5:
        /*001c*/ 	.word	index@(_Z13add_10_blocksPfPKfj)
        /*0020*/ 	.word	0x00000010
.L_6:


//--------------------- .nv.compat                --------------------------
	.section	.nv.compat,"",@"SHT_CUDA_COMPAT_INFO"
	.align	4
        /*0000*/ 	.byte	0x02, 0x09, 0x00, 0x00, 0x02, 0x02, 0x01, 0x00, 0x02, 0x05, 0x05, 0x00, 0x03, 0x07, 0x01, 0x01
        /*0010*/ 	.byte	0x02, 0x03, 0x00, 0x00, 0x02, 0x06, 0x01, 0x00, 0x04, 0x0b, 0x08, 0x00, 0x09, 0x00, 0x00, 0x00
        /*0020*/ 	.byte	0x00, 0x00, 0x00, 0x00


//--------------------- .nv.info._Z13add_10_blocksPfPKfj --------------------------
	.section	.nv.info._Z13add_10_blocksPfPKfj,"",@"SHT_CUDA_INFO"
	.sectionflags	@""
	.align	4


	//----- nvinfo : EIATTR_CUDA_API_VERSION
	.align		4
        /*0000*/ 	.byte	0x04, 0x37
        /*0002*/ 	.short	(.L_8 - .L_7)
.L_7:
        /*0004*/ 	.word	0x00000082


	//----- nvinfo : EIATTR_KPARAM_INFO
	.align		4
.L_8:
        /*0008*/ 	.byte	0x04, 0x17
        /*000a*/ 	.short	(.L_10 - .L_9)
.L_9:
        /*000c*/ 	.word	0x00000000
        /*0010*/ 	.short	0x0002
        /*0012*/ 	.short	0x0010
        /*0014*/ 	.byte	0x00, 0xf0, 0x11, 0x00


	//----- nvinfo : EIATTR_KPARAM_INFO
	.align		4
.L_10:
        /*0018*/ 	.byte	0x04, 0x17
        /*001a*/ 	.short	(.L_12 - .L_11)
.L_11:
        /*001c*/ 	.word	0x00000000
        /*0020*/ 	.short	0x0001
        /*0022*/ 	.short	0x0008
        /*0024*/ 	.byte	0x00, 0xf5, 0x21, 0x00


	//----- nvinfo : EIATTR_KPARAM_INFO
	.align		4
.L_12:
        /*0028*/ 	.byte	0x04, 0x17
        /*002a*/ 	.short	(.L_14 - .L_13)
.L_13:
        /*002c*/ 	.word	0x00000000
        /*0030*/ 	.short	0x0000
        /*0032*/ 	.short	0x0000
        /*0034*/ 	.byte	0x00, 0xf5, 0x21, 0x00


	//----- nvinfo : EIATTR_SPARSE_MMA_MASK
	.align		4
.L_14:
        /*0038*/ 	.byte	0x03, 0x50
        /*003a*/ 	.short	0x0000


	//----- nvinfo : EIATTR_MAXREG_COUNT
	.align		4
        /*003c*/ 	.byte	0x03, 0x1b
        /*003e*/ 	.short	0x00ff


	//----- nvinfo : EIATTR_EXTERNS
	.align		4
        /*0040*/ 	.byte	0x04, 0x0f
        /*0042*/ 	.short	(.L_16 - .L_15)


	//   ....[0]....
	.align		4
.L_15:
        /*0044*/ 	.word	index@(vprintf)


	//----- nvinfo : EIATTR_MERCURY_ISA_VERSION
	.align		4
.L_16:
        /*0048*/ 	.byte	0x03, 0x5f
        /*004a*/ 	.short	0x0101


	//----- nvinfo : EIATTR_VRC_CTA_INIT_COUNT
	.align		4
        /*004c*/ 	.byte	0x02, 0x4a
	.zero		1
	.zero		1


	//----- nvinfo : EIATTR_SYSCALL_OFFSETS
	.align		4
        /*0050*/ 	.byte	0x04, 0x46
        /*0052*/ 	.short	(.L_18 - .L_17)


	//   ....[0]....
.L_17:
        /*0054*/ 	.word	0x00000110


	//----- nvinfo : EIATTR_EXIT_INSTR_OFFSETS
	.align		4
.L_18:
        /*0058*/ 	.byte	0x04, 0x1c
        /*005a*/ 	.short	(.L_20 - .L_19)


	//   ....[0]....
.L_19:
        /*005c*/ 	.word	0x00000140


	//   ....[1]....
        /*0060*/ 	.word	0x000001d0


	//----- nvinfo : EIATTR_CRS_STACK_SIZE
	.align		4
.L_20:
        /*0064*/ 	.byte	0x04, 0x1e
        /*0066*/ 	.short	(.L_22 - .L_21)
.L_21:
        /*0068*/ 	.word	0x00000000


	//----- nvinfo : EIATTR_CBANK_PARAM_SIZE
	.align		4
.L_22:
        /*006c*/ 	.byte	0x03, 0x19
        /*006e*/ 	.short	0x0014


	//----- nvinfo : EIATTR_PARAM_CBANK
	.align		4
        /*0070*/ 	.byte	0x04, 0x0a
        /*0072*/ 	.short	(.L_24 - .L_23)
	.align		4
.L_23:
        /*0074*/ 	.word	index@(.nv.constant0._Z13add_10_blocksPfPKfj)
        /*0078*/ 	.short	0x0380
        /*007a*/ 	.short	0x0014


	//----- nvinfo : EIATTR_SW_WAR
	.align		4
.L_24:
        /*007c*/ 	.byte	0x04, 0x36
        /*007e*/ 	.short	(.L_26 - .L_25)
.L_25:
        /*0080*/ 	.word	0x00000008
.L_26:


//--------------------- .nv.callgraph             --------------------------
	.section	.nv.callgraph,"",@"SHT_CUDA_CALLGRAPH"
	.align	4
	.sectionentsize	8
	.align		4
        /*0000*/ 	.word	0x00000000
	.align		4
        /*0004*/ 	.word	0xffffffff
	.align		4
        /*0008*/ 	.word	index@(_Z13add_10_blocksPfPKfj)
	.align		4
        /*000c*/ 	.word	index@(vprintf)
	.align		4
        /*0010*/ 	.word	0x00000000
	.align		4
        /*0014*/ 	.word	0xfffffffe
	.align		4
        /*0018*/ 	.word	0x00000000
	.align		4
        /*001c*/ 	.word	0xfffffffd
	.align		4
        /*0020*/ 	.word	0x00000000
	.align		4
        /*0024*/ 	.word	0xfffffffc


//--------------------- .nv.constant4             --------------------------
	.section	.nv.constant4,"a",@progbits
	.align	8
	.align		8
.nv.constant4:
        /*0000*/ 	.dword	vprintf
	.align		8
        /*0008*/ 	.dword	$str


//--------------------- .text._Z13add_10_blocksPfPKfj --------------------------
	.section	.text._Z13add_10_blocksPfPKfj,"ax",@progbits
	.align	128
        .global         _Z13add_10_blocksPfPKfj
        .type           _Z13add_10_blocksPfPKfj,@function
        .size           _Z13add_10_blocksPfPKfj,(.L_x_2 - _Z13add_10_blocksPfPKfj)
        .other          _Z13add_10_blocksPfPKfj,@"STO_CUDA_ENTRY STV_DEFAULT"
_Z13add_10_blocksPfPKfj:
.text._Z13add_10_blocksPfPKfj:
[----:B------:R-:W0:Y:S01]  /*0000*/  LDC R1, c[0x0][0x37c] ;  /* 0x0000df00ff017b82 */ /* 0x000e220000000800 */
[----:B------:R-:W1:Y:S01]  /*0010*/  S2R R17, SR_CTAID.X ;  /* 0x0000000000117919 */ /* 0x000e620000002500 */
[----:B------:R-:W2:Y:S06]  /*0020*/  LDCU UR5, c[0x0][0x2fc] ;  /* 0x00005f80ff0577ac */ /* 0x000eac0008000800 */
[----:B------:R-:W1:Y:S01]  /*0030*/  LDC R16, c[0x0][0x360] ;  /* 0x0000d800ff107b82 */ /* 0x000e620000000800 */
[----:B0-----:R-:W-:Y:S01]  /*0040*/  VIADD R1, R1, 0xfffffff0 ;  /* 0xfffffff001017836 */ /* 0x001fe20000000000 */
[----:B------:R-:W1:Y:S01]  /*0050*/  S2R R18, SR_TID.X ;  /* 0x0000000000127919 */ /* 0x000e620000002100 */
[----:B------:R-:W-:Y:S01]  /*0060*/  MOV R0, 0x0 ;  /* 0x0000000000007802 */ /* 0x000fe20000000f00 */
[----:B------:R-:W0:Y:S04]  /*0070*/  LDCU UR4, c[0x0][0x2f8] ;  /* 0x00005f00ff0477ac */ /* 0x000e280008000800 */
[----:B------:R3:W4:Y:S01]  /*0080*/  LDC.64 R2, c[0x4][R0] ;  /* 0x0100000000027b82 */ /* 0x0007220000000a00 */
[----:B------:R-:W5:Y:S01]  /*0090*/  LDCU.64 UR6, c[0x4][0x8] ;  /* 0x01000100ff0677ac */ /* 0x000f620008000a00 */
[----:B0-----:R-:W-:-:S04]  /*00a0*/  IADD3 R6, P0, PT, R1, UR4, RZ ;  /* 0x0000000401067c10 */ /* 0x001fc8000ff1e0ff */
[----:B--2---:R-:W-:Y:S01]  /*00b0*/  IADD3.X R7, PT, PT, RZ, UR5, RZ, P0, !PT ;  /* 0x00000005ff077c10 */ /* 0x004fe200087fe4ff */
[----:B-----5:R-:W-:Y:S01]  /*00c0*/  IMAD.U32 R4, RZ, RZ, UR6 ;  /* 0x00000006ff047e24 */ /* 0x020fe2000f8e00ff */
[----:B------:R-:W-:Y:S01]  /*00d0*/  MOV R5, UR7 ;  /* 0x0000000700057c02 */ /* 0x000fe20008000f00 */
[----:B-1----:R-:W-:-:S05]  /*00e0*/  IMAD R19, R16, R17, R18 ;  /* 0x0000001110137224 */ /* 0x002fca00078e0212 */
[----:B------:R3:W-:Y:S02]  /*00f0*/  STL.128 [R1], R16 ;  /* 0x0000001001007387 */ /* 0x0007e40000100c00 */
[----:B------:R-:W-:-:S07]  /*0100*/  LEPC R20, `(.L_x_0) ;  /* 0x000000001014794e */ /* 0x000fce0000000000 */
[----:B---34-:R-:W-:Y:S05]  /*0110*/  CALL.ABS.NOINC R2 ;  /* 0x0000000002007343 */ /* 0x018fea0003c00000 */
.L_x_0:
[----:B------:R-:W0:Y:S02]  /*0120*/  LDCU UR4, c[0x0][0x390] ;  /* 0x00007200ff0477ac */ /* 0x000e240008000800 */
[----:B0-----:R-:W-:-:S13]  /*0130*/  ISETP.GE.U32.AND P0, PT, R19, UR4, PT ;  /* 0x0000000413007c0c */ /* 0x001fda000bf06070 */
[----:B------:R-:W-:Y:S05]  /*0140*/  @P0 EXIT ;  /* 0x000000000000094d */ /* 0x000fea0003800000 */
[----:B------:R-:W0:Y:S01]  /*0150*/  LDC.64 R2, c[0x0][0x388] ;  /* 0x0000e200ff027b82 */ /* 0x000e220000000a00 */
[----:B------:R-:W1:Y:S07]  /*0160*/  LDCU.64 UR4, c[0x0][0x358] ;  /* 0x00006b00ff0477ac */ /* 0x000e6e0008000a00 */
[----:B------:R-:W2:Y:S01]  /*0170*/  LDC.64 R4, c[0x0][0x380] ;  /* 0x0000e000ff047b82 */ /* 0x000ea20000000a00 */
[----:B0-----:R-:W-:-:S06]  /*0180*/  IMAD.WIDE.U32 R2, R19, 0x4, R2 ;  /* 0x0000000413027825 */ /* 0x001fcc00078e0002 */
[----:B-1----:R-:W3:Y:S01]  /*0190*/  LDG.E R2, desc[UR4][R2.64] ;  /* 0x0000000402027981 */ /* 0x002ee2000c1e1900 */
[----:B--2---:R-:W-:-:S04]  /*01a0*/  IMAD.WIDE.U32 R4, R19, 0x4, R4 ;  /* 0x0000000413047825 */ /* 0x004fc800078e0004 */
[----:B---3--:R-:W-:-:S05]  /*01b0*/  FADD R7, R2, 10 ;  /* 0x4120000002077421 */ /* 0x008fca0000000000 */
[----:B------:R-:W-:Y:S01]  /*01c0*/  STG.E desc[UR4][R4.64], R7 ;  /* 0x0000000704007986 */ /* 0x000fe2000c101904 */
[----:B------:R-:W-:Y:S05]  /*01d0*/  EXIT ;  /* 0x000000000000794d */ /* 0x000fea0003800000 */
.L_x_1:
[----:B------:R-:W-:-:S00]  /*01e0*/  BRA `(.L_x_1) ;  /* 0xfffffffc00fc7947 */ /* 0x000fc0000383ffff */
[----:B------:R-:W-:-:S00]  /*01f0*/  NOP ;  /* 0x0000000000007918 */ /* 0x000fc00000000000 */
        /* <DEDUP_REMOVED lines=8> */
.L_x_2:


//--------------------- .nv.global.init           --------------------------
	.section	.nv.global.init,"aw",@progbits
.nv.global.init:
	.type		$str,@object
	.size		$str,(.L_0 - $str)
$str:
        /*0000*/ 	.byte	0x62, 0x6c, 0x6f, 0x63, 0x6b, 0x44, 0x69, 0x6d, 0x2e, 0x78, 0x3a, 0x20, 0x25, 0x75, 0x2c, 0x20
        /*0010*/ 	.byte	0x62, 0x6c, 0x6f, 0x63, 0x6b, 0x49, 0x64, 0x78, 0x2e, 0x78, 0x3a, 0x20, 0x25, 0x75, 0x2c, 0x20
        /*0020*/ 	.byte	0x74, 0x68, 0x72, 0x65, 0x61, 0x64, 0x49, 0x64, 0x78, 0x2e, 0x78, 0x3a, 0x20, 0x25, 0x75, 0x2c
        /*0030*/ 	.byte	0x20, 0x69, 0x3a, 0x20, 0x25, 0x75, 0x0a, 0x00
.L_0:


//--------------------- .nv.shared.reserved.0     --------------------------
	.section	.nv.shared.reserved.0,"aw",@nobits
	.weak		__nv_reservedSMEM_offset_0_alias
	.size		__nv_reservedSMEM_offset_0_alias, 0, 64
	.other		__nv_reservedSMEM_offset_0_alias,@"STO_CUDA_RESERVED_SHARED STV_DEFAULT"
__nv_reservedSMEM_offset_0_alias:
	.zero		0
	.zero		64


//--------------------- .nv.constant0._Z13add_10_blocksPfPKfj --------------------------
	.section	.nv.constant0._Z13add_10_blocksPfPKfj,"a",@progbits
	.sectionflags	@""
	.align	4
.nv.constant0._Z13add_10_blocksPfPKfj:
	.zero		916


//--------------------- SYMBOLS --------------------------

	.type		.nv.reservedSmem.offset0,@object
	.size		.nv.reservedSmem.offset0,0x4
	.type		vprintf,@function
